//
// Generated by NVIDIA NVVM Compiler
//
// Compiler Build ID: CL-36424714
// Cuda compilation tools, release 13.0, V13.0.88
// Based on NVVM 20.0.0
//

.version 9.0
.target sm_100
.address_size 64

	// .globl	_Z6reducePiS_j
.extern .shared .align 16 .b8 sdata[];

.visible .entry _Z6reducePiS_j(
	.param .u64 .ptr .align 1 _Z6reducePiS_j_param_0,
	.param .u64 .ptr .align 1 _Z6reducePiS_j_param_1,
	.param .u32 _Z6reducePiS_j_param_2
)
{
	.reg .pred 	%p<5>;
	.reg .b32 	%r<24>;
	.reg .b64 	%rd<9>;

	ld.param.u64 	%rd2, [_Z6reducePiS_j_param_0];
	ld.param.u64 	%rd1, [_Z6reducePiS_j_param_1];
	cvta.to.global.u64 	%rd3, %rd2;
	mov.u32 	%r1, %tid.x;
	mov.u32 	%r2, %ctaid.x;
	mov.u32 	%r3, %ntid.x;
	mad.lo.s32 	%r7, %r2, %r3, %r1;
	mul.wide.u32 	%rd4, %r7, 4;
	add.s64 	%rd5, %rd3, %rd4;
	ld.global.u32 	%r8, [%rd5];
	shl.b32 	%r9, %r1, 2;
	mov.u32 	%r10, sdata;
	add.s32 	%r11, %r10, %r9;
	st.shared.u32 	[%r11], %r8;
	bar.sync 	0;
	setp.lt.u32 	%p1, %r3, 2;
	@%p1 bra 	$L__BB0_5;
	mov.b32 	%r23, 1;
$L__BB0_2:
	shl.b32 	%r5, %r23, 1;
	mul.lo.s32 	%r6, %r5, %r1;
	setp.ge.u32 	%p2, %r6, %r3;
	@%p2 bra 	$L__BB0_4;
	add.s32 	%r13, %r6, %r23;
	shl.b32 	%r14, %r13, 2;
	add.s32 	%r16, %r10, %r14;
	ld.shared.u32 	%r17, [%r16];
	shl.b32 	%r18, %r6, 2;
	add.s32 	%r19, %r10, %r18;
	ld.shared.u32 	%r20, [%r19];
	add.s32 	%r21, %r20, %r17;
	st.shared.u32 	[%r19], %r21;
$L__BB0_4:
	bar.sync 	0;
	setp.lt.u32 	%p3, %r5, %r3;
	mov.u32 	%r23, %r5;
	@%p3 bra 	$L__BB0_2;
$L__BB0_5:
	setp.ne.s32 	%p4, %r1, 0;
	@%p4 bra 	$L__BB0_7;
	ld.shared.u32 	%r22, [sdata];
	cvta.to.global.u64 	%rd6, %rd1;
	mul.wide.u32 	%rd7, %r2, 4;
	add.s64 	%rd8, %rd6, %rd7;
	st.global.u32 	[%rd8], %r22;
$L__BB0_7:
	ret;

}


// ===== COMPILED SASS (sm_100) =====

	.target	sm_100

	.elftype	@"ET_EXEC"


//--------------------- .note.nv.tkinfo           --------------------------
	.section	.note.nv.tkinfo,"",@"SHT_NOTE"
	.sectionflags	@"SHF_NOTE_NV_TKINFO"
	.tkinfo
        /*0018*/ 	.word	0x00000002
        /*0030*/ 	.string	""
        /*0030*/ 	.string	"ptxas"
        /*0030*/ 	.string	"Cuda compilation tools, release 13.0, V13.0.88"
        /*0030*/ 	.string	"Build cuda_13.0.r13.0/compiler.36424714_0"
        /*0030*/ 	.string	"-arch sm_100 -m 64 "



//--------------------- .note.nv.cuinfo           --------------------------
	.section	.note.nv.cuinfo,"",@"SHT_NOTE"
	.sectionflags	@"SHF_NOTE_NV_CUINFO"
        /*0018*/ 	.short	0x0002
        /*001a*/ 	.short	0x0064
        /*001c*/ 	.short	0x0082
	.zero		2


//--------------------- .nv.info                  --------------------------
	.section	.nv.info,"",@"SHT_CUDA_INFO"
	.align	4


	//----- nvinfo : EIATTR_REGCOUNT
	.align		4
        /*0000*/ 	.byte	0x04, 0x2f
        /*0002*/ 	.short	(.L_1 - .L_0)
	.align		4
.L_0:
        /*0004*/ 	.word	index@(_Z6reducePiS_j)
        /*0008*/ 	.word	0x0000000a


	//----- nvinfo : EIATTR_FRAME_SIZE
	.align		4
.L_1:
        /*000c*/ 	.byte	0x04, 0x11
        /*000e*/ 	.short	(.L_3 - .L_2)
	.align		4
.L_2:
        /*0010*/ 	.word	index@(_Z6reducePiS_j)
        /*0014*/ 	.word	0x00000000


	//----- nvinfo : EIATTR_MIN_STACK_SIZE
	.align		4
.L_3:
        /*0018*/ 	.byte	0x04, 0x12
        /*001a*/ 	.short	(.L_5 - .L_4)
	.align		4
.L_4:
        /*001c*/ 	.word	index@(_Z6reducePiS_j)
        /*0020*/ 	.word	0x00000000
.L_5:


//--------------------- .nv.compat                --------------------------
	.section	.nv.compat,"",@"SHT_CUDA_COMPAT_INFO"
	.align	4
        /*0000*/ 	.byte	0x02, 0x09, 0x00, 0x00, 0x02, 0x02, 0x01, 0x00, 0x02, 0x05, 0x05, 0x00, 0x03, 0x07, 0x01, 0x01
        /*0010*/ 	.byte	0x02, 0x03, 0x00, 0x00, 0x02, 0x06, 0x01, 0x00, 0x04, 0x0b, 0x08, 0x00, 0x09, 0x00, 0x00, 0x00
        /*0020*/ 	.byte	0x00, 0x00, 0x00, 0x00


//--------------------- .nv.info._Z6reducePiS_j   --------------------------
	.section	.nv.info._Z6reducePiS_j,"",@"SHT_CUDA_INFO"
	.sectionflags	@""
	.align	4


	//----- nvinfo : EIATTR_CUDA_API_VERSION
	.align		4
        /*0000*/ 	.byte	0x04, 0x37
        /*0002*/ 	.short	(.L_7 - .L_6)
.L_6:
        /*0004*/ 	.word	0x00000082


	//----- nvinfo : EIATTR_KPARAM_INFO
	.align		4
.L_7:
        /*0008*/ 	.byte	0x04, 0x17
        /*000a*/ 	.short	(.L_9 - .L_8)
.L_8:
        /*000c*/ 	.word	0x00000000
        /*0010*/ 	.short	0x0002
        /*0012*/ 	.short	0x0010
        /*0014*/ 	.byte	0x00, 0xf0, 0x11, 0x00


	//----- nvinfo : EIATTR_KPARAM_INFO
	.align		4
.L_9:
        /*0018*/ 	.byte	0x04, 0x17
        /*001a*/ 	.short	(.L_11 - .L_10)
.L_10:
        /*001c*/ 	.word	0x00000000
        /*0020*/ 	.short	0x0001
        /*0022*/ 	.short	0x0008
        /*0024*/ 	.byte	0x00, 0xf5, 0x21, 0x00


	//----- nvinfo : EIATTR_KPARAM_INFO
	.align		4
.L_11:
        /*0028*/ 	.byte	0x04, 0x17
        /*002a*/ 	.short	(.L_13 - .L_12)
.L_12:
        /*002c*/ 	.word	0x00000000
        /*0030*/ 	.short	0x0000
        /*0032*/ 	.short	0x0000
        /*0034*/ 	.byte	0x00, 0xf5, 0x21, 0x00


	//----- nvinfo : EIATTR_SPARSE_MMA_MASK
	.align		4
.L_13:
        /*0038*/ 	.byte	0x03, 0x50
        /*003a*/ 	.short	0x0000


	//----- nvinfo : EIATTR_MAXREG_COUNT
	.align		4
        /*003c*/ 	.byte	0x03, 0x1b
        /*003e*/ 	.short	0x00ff


	//----- nvinfo : EIATTR_NUM_BARRIERS
	.align		4
        /*0040*/ 	.byte	0x02, 0x4c
        /*0042*/ 	.byte	0x01
	.zero		1


	//----- nvinfo : EIATTR_MERCURY_ISA_VERSION
	.align		4
        /*0044*/ 	.byte	0x03, 0x5f
        /*0046*/ 	.short	0x0101


	//----- nvinfo : EIATTR_VRC_CTA_INIT_COUNT
	.align		4
        /*0048*/ 	.byte	0x02, 0x4a
	.zero		1
	.zero		1


	//----- nvinfo : EIATTR_EXIT_INSTR_OFFSETS
	.align		4
        /*004c*/ 	.byte	0x04, 0x1c
        /*004e*/ 	.short	(.L_15 - .L_14)


	//   ....[0]....
.L_14:
        /*0050*/ 	.word	0x00000210


	//   ....[1]....
        /*0054*/ 	.word	0x00000290


	//----- nvinfo : EIATTR_CBANK_PARAM_SIZE
	.align		4
.L_15:
        /*0058*/ 	.byte	0x03, 0x19
        /*005a*/ 	.short	0x0014


	//----- nvinfo : EIATTR_PARAM_CBANK
	.align		4
        /*005c*/ 	.byte	0x04, 0x0a
        /*005e*/ 	.short	(.L_17 - .L_16)
	.align		4
.L_16:
        /*0060*/ 	.word	index@(.nv.constant0._Z6reducePiS_j)
        /*0064*/ 	.short	0x0380
        /*0066*/ 	.short	0x0014


	//----- nvinfo : EIATTR_SW_WAR
	.align		4
.L_17:
        /*0068*/ 	.byte	0x04, 0x36
        /*006a*/ 	.short	(.L_19 - .L_18)
.L_18:
        /*006c*/ 	.word	0x00000008
.L_19:


//--------------------- .nv.callgraph             --------------------------
	.section	.nv.callgraph,"",@"SHT_CUDA_CALLGRAPH"
	.align	4
	.sectionentsize	8
	.align		4
        /*0000*/ 	.word	0x00000000
	.align		4
        /*0004*/ 	.word	0xffffffff
	.align		4
        /*0008*/ 	.word	0x00000000
	.align		4
        /*000c*/ 	.word	0xfffffffe
	.align		4
        /*0010*/ 	.word	0x00000000
	.align		4
        /*0014*/ 	.word	0xfffffffd
	.align		4
        /*0018*/ 	.word	0x00000000
	.align		4
        /*001c*/ 	.word	0xfffffffc


//--------------------- .text._Z6reducePiS_j      --------------------------
	.section	.text._Z6reducePiS_j,"ax",@progbits
	.align	128
        .global         _Z6reducePiS_j
        .type           _Z6reducePiS_j,@function
        .size           _Z6reducePiS_j,(.L_x_3 - _Z6reducePiS_j)
        .other          _Z6reducePiS_j,@"STO_CUDA_ENTRY STV_DEFAULT"
_Z6reducePiS_j:
.text._Z6reducePiS_j:
[----:B------:R-:W-:Y:S01]  /*0000*/  LDC R1, c[0x0][0x37c] ;  /* 0x0000df00ff017b82 */ /* 0x000fe20000000800 */
[----:B------:R-:W0:Y:S07]  /*0010*/  S2R R4, SR_TID.X ;  /* 0x0000000000047919 */ /* 0x000e2e0000002100 */
[----:B------:R-:W1:Y:S01]  /*0020*/  LDC.64 R2, c[0x0][0x380] ;  /* 0x0000e000ff027b82 */ /* 0x000e620000000a00 */
[----:B------:R-:W0:Y:S01]  /*0030*/  LDCU UR7, c[0x0][0x360] ;  /* 0x00006c00ff0777ac */ /* 0x000e220008000800 */
[----:B------:R-:W0:Y:S01]  /*0040*/  S2R R7, SR_CTAID.X ;  /* 0x0000000000077919 */ /* 0x000e220000002500 */
[----:B------:R-:W2:Y:S01]  /*0050*/  LDCU.64 UR8, c[0x0][0x358] ;  /* 0x00006b00ff0877ac */ /* 0x000ea20008000a00 */
[----:B0-----:R-:W-:-:S04]  /*0060*/  IMAD R5, R7, UR7, R4 ;  /* 0x0000000707057c24 */ /* 0x001fc8000f8e0204 */
[----:B-1----:R-:W-:-:S06]  /*0070*/  IMAD.WIDE.U32 R2, R5, 0x4, R2 ;  /* 0x0000000405027825 */ /* 0x002fcc00078e0002 */
[----:B--2---:R-:W2:Y:S01]  /*0080*/  LDG.E R2, desc[UR8][R2.64] ;  /* 0x0000000802027981 */ /* 0x004ea2000c1e1900 */
[----:B------:R-:W0:Y:S01]  /*0090*/  S2UR UR5, SR_CgaCtaId ;  /* 0x00000000000579c3 */ /* 0x000e220000008800 */
[----:B------:R-:W-:Y:S01]  /*00a0*/  UMOV UR4, 0x400 ;  /* 0x0000040000047882 */ /* 0x000fe20000000000 */
[----:B------:R-:W-:Y:S01]  /*00b0*/  UISETP.GE.U32.AND UP0, UPT, UR7, 0x2, UPT ;  /* 0x000000020700788c */ /* 0x000fe2000bf06070 */
[----:B------:R-:W-:Y:S01]  /*00c0*/  ISETP.NE.AND P1, PT, R4, RZ, PT ;  /* 0x000000ff0400720c */ /* 0x000fe20003f25270 */
[----:B0-----:R-:W-:-:S06]  /*00d0*/  ULEA UR4, UR5, UR4, 0x18 ;  /* 0x0000000405047291 */ /* 0x001fcc000f8ec0ff */
[----:B------:R-:W-:-:S05]  /*00e0*/  LEA R5, R4, UR4, 0x2 ;  /* 0x0000000404057c11 */ /* 0x000fca000f8e10ff */
[----:B--2---:R0:W-:Y:S01]  /*00f0*/  STS [R5], R2 ;  /* 0x0000000205007388 */ /* 0x0041e20000000800 */
[----:B------:R-:W-:Y:S06]  /*0100*/  BAR.SYNC.DEFER_BLOCKING 0x0 ;  /* 0x0000000000007b1d */ /* 0x000fec0000010000 */
[----:B------:R-:W-:Y:S05]  /*0110*/  BRA.U !UP0, `(.L_x_0) ;  /* 0x00000001083c7547 */ /* 0x000fea000b800000 */
[----:B------:R-:W-:-:S05]  /*0120*/  UMOV UR5, 0x1 ;  /* 0x0000000100057882 */ /* 0x000fca0000000000 */
.L_x_1:
[----:B------:R-:W-:-:S04]  /*0130*/  USHF.L.U32 UR6, UR5, 0x1, URZ ;  /* 0x0000000105067899 */ /* 0x000fc800080006ff */
[----:B------:R-:W-:Y:S02]  /*0140*/  UISETP.GE.U32.AND UP0, UPT, UR6, UR7, UPT ;  /* 0x000000070600728c */ /* 0x000fe4000bf06070 */
[----:B01----:R-:W-:-:S05]  /*0150*/  IMAD R2, R4, UR6, RZ ;  /* 0x0000000604027c24 */ /* 0x003fca000f8e02ff */
[----:B------:R-:W-:-:S13]  /*0160*/  ISETP.GE.U32.AND P0, PT, R2, UR7, PT ;  /* 0x0000000702007c0c */ /* 0x000fda000bf06070 */
[C---:B------:R-:W-:Y:S01]  /*0170*/  @!P0 VIADD R0, R2.reuse, UR5 ;  /* 0x0000000502008c36 */ /* 0x040fe20008000000 */
[----:B------:R-:W-:Y:S01]  /*0180*/  @!P0 LEA R2, R2, UR4, 0x2 ;  /* 0x0000000402028c11 */ /* 0x000fe2000f8e10ff */
[----:B------:R-:W-:-:S03]  /*0190*/  UMOV UR5, UR6 ;  /* 0x0000000600057c82 */ /* 0x000fc60008000000 */
[----:B------:R-:W-:Y:S01]  /*01a0*/  @!P0 LEA R0, R0, UR4, 0x2 ;  /* 0x0000000400008c11 */ /* 0x000fe2000f8e10ff */
[----:B------:R-:W-:Y:S05]  /*01b0*/  @!P0 LDS R3, [R2] ;  /* 0x0000000002038984 */ /* 0x000fea0000000800 */
[----:B------:R-:W0:Y:S02]  /*01c0*/  @!P0 LDS R0, [R0] ;  /* 0x0000000000008984 */ /* 0x000e240000000800 */
[----:B0-----:R-:W-:-:S05]  /*01d0*/  @!P0 IADD3 R3, PT, PT, R0, R3, RZ ;  /* 0x0000000300038210 */ /* 0x001fca0007ffe0ff */
[----:B------:R1:W-:Y:S01]  /*01e0*/  @!P0 STS [R2], R3 ;  /* 0x0000000302008388 */ /* 0x0003e20000000800 */
[----:B------:R-:W-:Y:S06]  /*01f0*/  BAR.SYNC.DEFER_BLOCKING 0x0 ;  /* 0x0000000000007b1d */ /* 0x000fec0000010000 */
[----:B------:R-:W-:Y:S05]  /*0200*/  BRA.U !UP0, `(.L_x_1) ;  /* 0xfffffffd08c87547 */ /* 0x000fea000b83ffff */
.L_x_0:
[----:B------:R-:W-:Y:S05]  /*0210*/  @P1 EXIT ;  /* 0x000000000000194d */ /* 0x000fea0003800000 */
[----:B------:R-:W2:Y:S01]  /*0220*/  S2UR UR5, SR_CgaCtaId ;  /* 0x00000000000579c3 */ /* 0x000ea20000008800 */
[----:B------:R-:W-:-:S07]  /*0230*/  UMOV UR4, 0x400 ;  /* 0x0000040000047882 */ /* 0x000fce0000000000 */
[----:B01----:R-:W0:Y:S01]  /*0240*/  LDC.64 R2, c[0x0][0x388] ;  /* 0x0000e200ff027b82 */ /* 0x003e220000000a00 */
[----:B--2---:R-:W-:Y:S01]  /*0250*/  ULEA UR4, UR5, UR4, 0x18 ;  /* 0x0000000405047291 */ /* 0x004fe2000f8ec0ff */
[----:B0-----:R-:W-:-:S08]  /*0260*/  IMAD.WIDE.U32 R2, R7, 0x4, R2 ;  /* 0x0000000407027825 */ /* 0x001fd000078e0002 */
[----:B------:R-:W0:Y:S04]  /*0270*/  LDS R5, [UR4] ;  /* 0x00000004ff057984 */ /* 0x000e280008000800 */
[----:B0-----:R-:W-:Y:S01]  /*0280*/  STG.E desc[UR8][R2.64], R5 ;  /* 0x0000000502007986 */ /* 0x001fe2000c101908 */
[----:B------:R-:W-:Y:S05]  /*0290*/  EXIT ;  /* 0x000000000000794d */ /* 0x000fea0003800000 */
.L_x_2:
[----:B------:R-:W-:-:S00]  /*02a0*/  BRA `(.L_x_2) ;  /* 0xfffffffc00fc7947 */ /* 0x000fc0000383ffff */
[----:B------:R-:W-:-:S00]  /*02b0*/  NOP ;  /* 0x0000000000007918 */ /* 0x000fc00000000000 */
        /* <DEDUP_REMOVED lines=12> */
.L_x_3:


//--------------------- .nv.shared._Z6reducePiS_j --------------------------
	.section	.nv.shared._Z6reducePiS_j,"aw",@nobits
	.sectionflags	@""
	.align	16
	.zero		1024


//--------------------- .nv.shared.reserved.0     --------------------------
	.section	.nv.shared.reserved.0,"aw",@nobits
	.weak		__nv_reservedSMEM_offset_0_alias
	.size		__nv_reservedSMEM_offset_0_alias, 0, 64
	.other		__nv_reservedSMEM_offset_0_alias,@"STO_CUDA_RESERVED_SHARED STV_DEFAULT"
__nv_reservedSMEM_offset_0_alias:
	.zero		0
	.zero		64


//--------------------- .nv.constant0._Z6reducePiS_j --------------------------
	.section	.nv.constant0._Z6reducePiS_j,"a",@progbits
	.sectionflags	@""
	.align	4
.nv.constant0._Z6reducePiS_j:
	.zero		916


//--------------------- SYMBOLS --------------------------

	.type		.nv.reservedSmem.offset0,@object
	.size		.nv.reservedSmem.offset0,0x4
	.type		.nv.reservedSmem.cap,@object
	.size		.nv.reservedSmem.cap,0x4
